	.headerflags	@"EF_CUDA_TEXMODE_UNIFIED EF_CUDA_64BIT_ADDRESS EF_CUDA_SM89 EF_CUDA_VIRTUAL_SM(EF_CUDA_SM89)"
	.elftype	@"ET_EXEC"


//--------------------- .nv.info                  --------------------------
	.section	.nv.info,"",@"SHT_CUDA_INFO"
	.align	4


	//----- nvinfo : EIATTR_REGCOUNT
	.align		4
        /*0000*/ 	.byte	0x04, 0x2f
        /*0002*/ 	.short	(.L_2 - .L_1)
	.align		4
.L_1:
        /*0004*/ 	.word	index@(triton__0d1d2d3de)
        /*0008*/ 	.word	0x0000000f


	//----- nvinfo : EIATTR_MAX_STACK_SIZE
	.align		4
.L_2:
        /*000c*/ 	.byte	0x04, 0x23
        /*000e*/ 	.short	(.L_4 - .L_3)
	.align		4
.L_3:
        /*0010*/ 	.word	index@(triton__0d1d2d3de)
        /*0014*/ 	.word	0x00000000


	//----- nvinfo : EIATTR_MIN_STACK_SIZE
	.align		4
.L_4:
        /*0018*/ 	.byte	0x04, 0x12
        /*001a*/ 	.short	(.L_6 - .L_5)
	.align		4
.L_5:
        /*001c*/ 	.word	index@(triton__0d1d2d3de)
        /*0020*/ 	.word	0x00000000


	//----- nvinfo : EIATTR_FRAME_SIZE
	.align		4
.L_6:
        /*0024*/ 	.byte	0x04, 0x11
        /*0026*/ 	.short	(.L_8 - .L_7)
	.align		4
.L_7:
        /*0028*/ 	.word	index@(triton__0d1d2d3de)
        /*002c*/ 	.word	0x00000000
.L_8:


//--------------------- .nv.info.triton__0d1d2d3de --------------------------
	.section	.nv.info.triton__0d1d2d3de,"",@"SHT_CUDA_INFO"
	.align	4


	//----- nvinfo : EIATTR_CUDA_API_VERSION
	.align		4
        /*0000*/ 	.byte	0x04, 0x37
        /*0002*/ 	.short	(.L_10 - .L_9)
.L_9:
        /*0004*/ 	.word	0x0000007b


	//----- nvinfo : EIATTR_PARAM_CBANK
	.align		4
.L_10:
        /*0008*/ 	.byte	0x04, 0x0a
        /*000a*/ 	.short	(.L_12 - .L_11)
	.align		4
.L_11:
        /*000c*/ 	.word	index@(.nv.constant0.triton__0d1d2d3de)
        /*0010*/ 	.short	0x0160
        /*0012*/ 	.short	0x001c


	//----- nvinfo : EIATTR_CBANK_PARAM_SIZE
	.align		4
.L_12:
        /*0014*/ 	.byte	0x03, 0x19
        /*0016*/ 	.short	0x001c


	//----- nvinfo : EIATTR_KPARAM_INFO
	.align		4
        /*0018*/ 	.byte	0x04, 0x17
        /*001a*/ 	.short	(.L_14 - .L_13)
.L_13:
        /*001c*/ 	.word	0x00000000
        /*0020*/ 	.short	0x0003
        /*0022*/ 	.short	0x0018
        /*0024*/ 	.byte	0x00, 0xf0, 0x11, 0x00


	//----- nvinfo : EIATTR_KPARAM_INFO
	.align		4
.L_14:
        /*0028*/ 	.byte	0x04, 0x17
        /*002a*/ 	.short	(.L_16 - .L_15)
.L_15:
        /*002c*/ 	.word	0x00000000
        /*0030*/ 	.short	0x0002
        /*0032*/ 	.short	0x0010
        /*0034*/ 	.byte	0x00, 0xf0, 0x21, 0x00


	//----- nvinfo : EIATTR_KPARAM_INFO
	.align		4
.L_16:
        /*0038*/ 	.byte	0x04, 0x17
        /*003a*/ 	.short	(.L_18 - .L_17)
.L_17:
        /*003c*/ 	.word	0x00000000
        /*0040*/ 	.short	0x0001
        /*0042*/ 	.short	0x0008
        /*0044*/ 	.byte	0x00, 0xf0, 0x21, 0x00


	//----- nvinfo : EIATTR_KPARAM_INFO
	.align		4
.L_18:
        /*0048*/ 	.byte	0x04, 0x17
        /*004a*/ 	.short	(.L_20 - .L_19)
.L_19:
        /*004c*/ 	.word	0x00000000
        /*0050*/ 	.short	0x0000
        /*0052*/ 	.short	0x0000
        /*0054*/ 	.byte	0x00, 0xf0, 0x21, 0x00


	//----- nvinfo : EIATTR_MAXREG_COUNT
	.align		4
.L_20:
        /*0058*/ 	.byte	0x03, 0x1b
        /*005a*/ 	.short	0x00ff


	//----- nvinfo : EIATTR_EXIT_INSTR_OFFSETS
	.align		4
        /*005c*/ 	.byte	0x04, 0x1c
        /*005e*/ 	.short	(.L_22 - .L_21)


	//   ....[0]....
.L_21:
        /*0060*/ 	.word	0x00000530


	//----- nvinfo : EIATTR_MAX_THREADS
	.align		4
.L_22:
        /*0064*/ 	.byte	0x04, 0x05
        /*0066*/ 	.short	(.L_24 - .L_23)
.L_23:
        /*0068*/ 	.word	0x00000100
        /*006c*/ 	.word	0x00000001
        /*0070*/ 	.word	0x00000001


	//----- nvinfo : EIATTR_CRS_STACK_SIZE
	.align		4
.L_24:
        /*0074*/ 	.byte	0x04, 0x1e
        /*0076*/ 	.short	(.L_26 - .L_25)
.L_25:
        /*0078*/ 	.word	0x00000000
.L_26:


//--------------------- .nv.rel.action            --------------------------
	.section	.nv.rel.action,"",@"SHT_CUDA_RELOCINFO"
	.align	8
	.sectionentsize	8
        /*0000*/ 	.byte	0x73, 0x00, 0x00, 0x00, 0x00, 0x00, 0x00, 0x00, 0x00, 0x00, 0x00, 0x11, 0x25, 0x00, 0x05, 0x36


//--------------------- .nv.constant0.triton__0d1d2d3de --------------------------
	.section	.nv.constant0.triton__0d1d2d3de,"a",@progbits
	.align	4
.nv.constant0.triton__0d1d2d3de:
	.zero		380


//--------------------- .text.triton__0d1d2d3de   --------------------------
	.section	.text.triton__0d1d2d3de,"ax",@progbits
	.sectioninfo	@"SHI_REGISTERS=15"
	.align	128
        .global         triton__0d1d2d3de
        .type           triton__0d1d2d3de,@function
        .size           triton__0d1d2d3de,(.L_x_7 - triton__0d1d2d3de)
        .other          triton__0d1d2d3de,@"STO_CUDA_ENTRY STV_DEFAULT"
triton__0d1d2d3de:
.text.triton__0d1d2d3de:
[----:B------:R-:W-:-:S02]  /*0000*/  MOV R1, c[0x0][0x28] ;  /* 0x00000a0000017a02 */ /* 0x000fc40000000f00 */
[----:B------:R-:W0:Y:S01]  /*0010*/  S2R R0, SR_TID.X ;  /* 0x0000000000007919 */ /* 0x000e220000002100 */
[----:B------:R-:W-:Y:S01]  /*0020*/  MOV R9, 0x2 ;  /* 0x0000000200097802 */ /* 0x000fe20000000f00 */
[----:B------:R-:W-:Y:S02]  /*0030*/  ULDC.64 UR4, c[0x0][0x118] ;  /* 0x0000460000047ab9 */ /* 0x000fe40000000a00 */
[----:B------:R-:W1:Y:S01]  /*0040*/  S2R R3, SR_CTAID.X ;  /* 0x0000000000037919 */ /* 0x000e620000002500 */
[----:B0-----:R-:W-:-:S04]  /*0050*/  SHF.L.U32 R0, R0, 0x1, RZ ;  /* 0x0000000100007819 */ /* 0x001fc800000006ff */
[----:B------:R-:W-:-:S04]  /*0060*/  LOP3.LUT R0, R0, 0x1fe, RZ, 0xc0, !PT ;  /* 0x000001fe00007812 */ /* 0x000fc800078ec0ff */
[----:B-1----:R-:W-:-:S05]  /*0070*/  LEA R2, R3, R0, 0x9 ;  /* 0x0000000003027211 */ /* 0x002fca00078e48ff */
[----:B------:R-:W-:-:S06]  /*0080*/  IMAD.WIDE R6, R2, R9, c[0x0][0x160] ;  /* 0x0000580002067625 */ /* 0x000fcc00078e0209 */
[----:B------:R-:W2:Y:S01]  /*0090*/  LDG.E R6, [R6.64] ;  /* 0x0000000406067981 */ /* 0x000ea2000c1e1900 */
[----:B------:R-:W-:-:S06]  /*00a0*/  IMAD.WIDE R8, R2, R9, c[0x0][0x168] ;  /* 0x00005a0002087625 */ /* 0x000fcc00078e0209 */
[----:B------:R-:W3:Y:S01]  /*00b0*/  LDG.E R8, [R8.64] ;  /* 0x0000000408087981 */ /* 0x000ee2000c1e1900 */
[----:B------:R-:W-:Y:S01]  /*00c0*/  BSSY B0, `(.L_x_0) ;  /* 0x0000023000007945 */ /* 0x000fe20003800000 */
[C---:B--2---:R-:W-:Y:S02]  /*00d0*/  SHF.L.U32 R3, R6.reuse, 0x10, RZ ;  /* 0x0000001006037819 */ /* 0x044fe400000006ff */
[----:B------:R-:W-:-:S03]  /*00e0*/  PRMT R4, R6, 0x7632, R4 ;  /* 0x0000763206047816 */ /* 0x000fc60000000004 */
[C---:B------:R-:W-:Y:S01]  /*00f0*/  FMUL R0, R3.reuse, R3 ;  /* 0x0000000303007220 */ /* 0x040fe20000400000 */
[----:B------:R-:W-:Y:S02]  /*0100*/  SHF.L.U32 R4, R4, 0x10, RZ ;  /* 0x0000001004047819 */ /* 0x000fe400000006ff */
[----:B---3--:R-:W-:Y:S01]  /*0110*/  PRMT R6, R8, 0x7632, R6 ;  /* 0x0000763208067816 */ /* 0x008fe20000000006 */
[----:B------:R-:W-:Y:S02]  /*0120*/  FMUL R0, R3, R0 ;  /* 0x0000000003007220 */ /* 0x000fe40000400000 */
[----:B------:R-:W-:Y:S01]  /*0130*/  FMUL R5, R4, R4 ;  /* 0x0000000404057220 */ /* 0x000fe20000400000 */
[----:B------:R-:W-:Y:S01]  /*0140*/  SHF.L.U32 R6, R6, 0x10, RZ ;  /* 0x0000001006067819 */ /* 0x000fe200000006ff */
[----:B------:R-:W-:Y:S02]  /*0150*/  FFMA R0, R0, 0.044714998453855514526, R3 ;  /* 0x3d37271300007823 */ /* 0x000fe40000000003 */
[----:B------:R-:W-:-:S02]  /*0160*/  FMUL R5, R4, R5 ;  /* 0x0000000504057220 */ /* 0x000fc40000400000 */
[----:B------:R-:W-:Y:S02]  /*0170*/  FMUL R10, R0, 0.79788458347320556641 ;  /* 0x3f4c422a000a7820 */ /* 0x000fe40000400000 */
[----:B------:R-:W-:Y:S01]  /*0180*/  FFMA R0, R5, 0.044714998453855514526, R4 ;  /* 0x3d37271305007823 */ /* 0x000fe20000000004 */
[----:B------:R-:W-:Y:S01]  /*0190*/  SHF.L.U32 R5, R8, 0x10, RZ ;  /* 0x0000001008057819 */ /* 0x000fe200000006ff */
[----:B------:R-:W-:Y:S02]  /*01a0*/  FADD.FTZ R11, |R10|, -RZ ;  /* 0x800000ff0a0b7221 */ /* 0x000fe40000010200 */
[----:B------:R-:W-:-:S03]  /*01b0*/  FMUL R7, R0, 0.79788458347320556641 ;  /* 0x3f4c422a00077820 */ /* 0x000fc60000400000 */
[----:B------:R-:W-:-:S13]  /*01c0*/  FSETP.GE.AND P0, PT, R11, 0.60000002384185791016, PT ;  /* 0x3f19999a0b00780b */ /* 0x000fda0003f06000 */
[----:B------:R-:W-:Y:S05]  /*01d0*/  @!P0 BRA `(.L_x_1) ;  /* 0x000000a000008947 */ /* 0x000fea0003800000 */
[C---:B------:R-:W-:Y:S01]  /*01e0*/  FMUL R0, R11.reuse, 2.8853900432586669922 ;  /* 0x4038aa3b0b007820 */ /* 0x040fe20000400000 */
[----:B------:R-:W-:Y:S02]  /*01f0*/  MOV R9, 0x3f800000 ;  /* 0x3f80000000097802 */ /* 0x000fe40000000f00 */
[----:B------:R-:W-:-:S03]  /*0200*/  FSETP.GE.AND P0, PT, R11, 9.010913848876953125, PT ;  /* 0x41102cb40b00780b */ /* 0x000fc60003f06000 */
[----:B------:R-:W0:Y:S02]  /*0210*/  MUFU.EX2 R0, R0 ;  /* 0x0000000000007308 */ /* 0x000e240000000800 */
[----:B0-----:R-:W-:-:S06]  /*0220*/  FADD R8, R0, 1 ;  /* 0x3f80000000087421 */ /* 0x001fcc0000000000 */
[----:B------:R-:W0:Y:S02]  /*0230*/  MUFU.RCP R8, R8 ;  /* 0x0000000800087308 */ /* 0x000e240000001000 */
[----:B0-----:R-:W-:-:S05]  /*0240*/  FFMA.FTZ R9, R8, -2, R9 ;  /* 0xc000000008097823 */ /* 0x001fca0000010009 */
[----:B------:R-:W-:-:S04]  /*0250*/  FSEL R9, R9, 1, !P0 ;  /* 0x3f80000009097808 */ /* 0x000fc80004000000 */
[----:B------:R-:W-:Y:S01]  /*0260*/  LOP3.LUT R10, R9, 0x80000000, R10, 0xf8, !PT ;  /* 0x80000000090a7812 */ /* 0x000fe200078ef80a */
[----:B------:R-:W-:Y:S05]  /*0270*/  BRA `(.L_x_2) ;  /* 0x0000007000007947 */ /* 0x000fea0003800000 */
.L_x_1:
[----:B------:R-:W-:Y:S01]  /*0280*/  MOV R0, 0x3c80f082 ;  /* 0x3c80f08200007802 */ /* 0x000fe20000000f00 */
[----:B------:R-:W-:-:S04]  /*0290*/  FMUL R9, R10, R10 ;  /* 0x0000000a0a097220 */ /* 0x000fc80000400000 */
[----:B------:R-:W-:-:S04]  /*02a0*/  FFMA.FTZ R0, R9, R0, -0.052303962409496307373 ;  /* 0xbd563cae09007423 */ /* 0x000fc80000010000 */
[----:B------:R-:W-:-:S04]  /*02b0*/  FFMA.FTZ R0, R9, R0, 0.1331529766321182251 ;  /* 0x3e08594109007423 */ /* 0x000fc80000010000 */
[----:B------:R-:W-:-:S04]  /*02c0*/  FFMA.FTZ R0, R9, R0, -0.33332768082618713379 ;  /* 0xbeaaa9ed09007423 */ /* 0x000fc80000010000 */
[----:B------:R-:W-:-:S04]  /*02d0*/  FFMA.FTZ R9, R9, R0, RZ ;  /* 0x0000000009097223 */ /* 0x000fc800000100ff */
[----:B------:R-:W-:-:S02]  /*02e0*/  FFMA.FTZ R10, R10, R9, R10 ;  /* 0x000000090a0a7223 */ /* 0x000fc4000001000a */
.L_x_2:
[----:B------:R-:W-:Y:S05]  /*02f0*/  BSYNC B0 ;  /* 0x0000000000007941 */ /* 0x000fea0003800000 */
.L_x_0:
[----:B------:R-:W-:Y:S01]  /*0300*/  FADD.FTZ R12, |R7|, -RZ ;  /* 0x800000ff070c7221 */ /* 0x000fe20000010200 */
[----:B------:R-:W-:Y:S01]  /*0310*/  BSSY B0, `(.L_x_3) ;  /* 0x0000015000007945 */ /* 0x000fe20003800000 */
[----:B------:R-:W-:-:S03]  /*0320*/  SHF.R.S32.HI R11, RZ, 0x1f, R2 ;  /* 0x0000001fff0b7819 */ /* 0x000fc60000011402 */
        /* <DEDUP_REMOVED lines=12> */
.L_x_4:
[----:B------:R-:W-:Y:S01]  /*03f0*/  MOV R0, 0x3c80f082 ;  /* 0x3c80f08200007802 */ /* 0x000fe20000000f00 */
[----:B------:R-:W-:-:S04]  /*0400*/  FMUL R9, R7, R7 ;  /* 0x0000000707097220 */ /* 0x000fc80000400000 */
[----:B------:R-:W-:-:S04]  /*0410*/  FFMA.FTZ R0, R9, R0, -0.052303962409496307373 ;  /* 0xbd563cae09007423 */ /* 0x000fc80000010000 */
[----:B------:R-:W-:-:S04]  /*0420*/  FFMA.FTZ R0, R9, R0, 0.1331529766321182251 ;  /* 0x3e08594109007423 */ /* 0x000fc80000010000 */
[----:B------:R-:W-:-:S04]  /*0430*/  FFMA.FTZ R0, R9, R0, -0.33332768082618713379 ;  /* 0xbeaaa9ed09007423 */ /* 0x000fc80000010000 */
[----:B------:R-:W-:-:S04]  /*0440*/  FFMA.FTZ R0, R9, R0, RZ ;  /* 0x0000000009007223 */ /* 0x000fc800000100ff */
[----:B------:R-:W-:-:S02]  /*0450*/  FFMA.FTZ R7, R7, R0, R7 ;  /* 0x0000000007077223 */ /* 0x000fc40000010007 */
.L_x_5:
[----:B------:R-:W-:Y:S05]  /*0460*/  BSYNC B0 ;  /* 0x0000000000007941 */ /* 0x000fea0003800000 */
.L_x_3:
[----:B------:R-:W-:Y:S01]  /*0470*/  FMUL R4, R4, 0.5 ;  /* 0x3f00000004047820 */ /* 0x000fe20000400000 */
[----:B------:R-:W-:Y:S01]  /*0480*/  FMUL R3, R3, 0.5 ;  /* 0x3f00000003037820 */ /* 0x000fe20000400000 */
[----:B------:R-:W-:Y:S01]  /*0490*/  FADD R10, R10, 1 ;  /* 0x3f8000000a0a7421 */ /* 0x000fe20000000000 */
[----:B------:R-:W-:-:S03]  /*04a0*/  FADD R7, R7, 1 ;  /* 0x3f80000007077421 */ /* 0x000fc60000000000 */
[----:B------:R-:W-:Y:S01]  /*04b0*/  FMUL R10, R3, R10 ;  /* 0x0000000a030a7220 */ /* 0x000fe20000400000 */
[----:B------:R-:W-:Y:S01]  /*04c0*/  FMUL R7, R4, R7 ;  /* 0x0000000704077220 */ /* 0x000fe20000400000 */
[----:B------:R-:W-:Y:S02]  /*04d0*/  LEA R4, P0, R2, c[0x0][0x170], 0x1 ;  /* 0x00005c0002047a11 */ /* 0x000fe400078008ff */
[----:B------:R-:W-:Y:S01]  /*04e0*/  FMUL R10, R5, R10 ;  /* 0x0000000a050a7220 */ /* 0x000fe20000400000 */
[----:B------:R-:W-:Y:S01]  /*04f0*/  FMUL R7, R6, R7 ;  /* 0x0000000706077220 */ /* 0x000fe20000400000 */
[----:B------:R-:W-:-:S04]  /*0500*/  LEA.HI.X R5, R2, c[0x0][0x174], R11, 0x1, P0 ;  /* 0x00005d0002057a11 */ /* 0x000fc800000f0c0b */
[----:B------:R-:W-:-:S05]  /*0510*/  F2FP.BF16.F32.PACK_AB R7, R7, R10 ;  /* 0x0000000a0707723e */ /* 0x000fca00000010ff */
[----:B------:R-:W-:Y:S01]  /*0520*/  STG.E [R4.64], R7 ;  /* 0x0000000704007986 */ /* 0x000fe2000c101904 */
[----:B------:R-:W-:Y:S05]  /*0530*/  EXIT ;  /* 0x000000000000794d */ /* 0x000fea0003800000 */
.L_x_6:
[----:B------:R-:W-:-:S00]  /*0540*/  BRA `(.L_x_6) ;  /* 0xfffffff000007947 */ /* 0x000fc0000383ffff */
[----:B------:R-:W-:-:S00]  /*0550*/  NOP ;  /* 0x0000000000007918 */ /* 0x000fc00000000000 */
        /* <DEDUP_REMOVED lines=10> */
.L_x_7:


//--------------------- .nv.global.init           --------------------------
	.section	.nv.global.init,"aw",@progbits
.nv.global.init:
	.type		_$_str,@object
	.size		_$_str,(.L_0 - _$_str)
_$_str:
        /*0000*/ 	.byte	0x5f, 0x5f, 0x43, 0x55, 0x44, 0x41, 0x5f, 0x46, 0x54, 0x5a, 0x00
.L_0:
